//
// Generated by NVIDIA NVVM Compiler
//
// Compiler Build ID: CL-36424714
// Cuda compilation tools, release 13.0, V13.0.88
// Based on NVVM 20.0.0
//

.version 9.0
.target sm_100
.address_size 64

	// .globl	_Z10draw_imageP5pixeliiff

.visible .entry _Z10draw_imageP5pixeliiff(
	.param .u64 .ptr .align 1 _Z10draw_imageP5pixeliiff_param_0,
	.param .u32 _Z10draw_imageP5pixeliiff_param_1,
	.param .u32 _Z10draw_imageP5pixeliiff_param_2,
	.param .f32 _Z10draw_imageP5pixeliiff_param_3,
	.param .f32 _Z10draw_imageP5pixeliiff_param_4
)
{
	.reg .pred 	%p<7>;
	.reg .b32 	%r<26>;
	.reg .b32 	%f<51>;
	.reg .b64 	%rd<16>;
	.reg .b64 	%fd<13>;

	ld.param.u64 	%rd9, [_Z10draw_imageP5pixeliiff_param_0];
	ld.param.u32 	%r7, [_Z10draw_imageP5pixeliiff_param_1];
	ld.param.u32 	%r8, [_Z10draw_imageP5pixeliiff_param_2];
	ld.param.f32 	%f23, [_Z10draw_imageP5pixeliiff_param_3];
	ld.param.f32 	%f24, [_Z10draw_imageP5pixeliiff_param_4];
	mov.u32 	%r9, %tid.x;
	mov.u32 	%r10, %ctaid.x;
	mov.u32 	%r11, %ntid.x;
	mad.lo.s32 	%r12, %r10, %r11, %r9;
	cvt.u64.u32 	%rd1, %r12;
	cvt.s64.s32 	%rd2, %r7;
	and.b64  	%rd10, %rd2, -4294967296;
	setp.ne.s64 	%p1, %rd10, 0;
	@%p1 bra 	$L__BB0_2;
	cvt.u32.u64 	%r13, %rd2;
	cvt.u32.u64 	%r14, %rd1;
	div.u32 	%r15, %r14, %r13;
	mul.lo.s32 	%r16, %r15, %r13;
	sub.s32 	%r17, %r14, %r16;
	cvt.u64.u32 	%rd14, %r15;
	cvt.u64.u32 	%rd15, %r17;
	bra.uni 	$L__BB0_3;
$L__BB0_2:
	div.s64 	%rd14, %rd1, %rd2;
	mul.lo.s64 	%rd11, %rd14, %rd2;
	sub.s64 	%rd15, %rd1, %rd11;
$L__BB0_3:
	cvt.u32.u64 	%r19, %rd15;
	cvt.u32.u64 	%r20, %rd14;
	cvt.rn.f64.u32 	%fd1, %r19;
	cvt.rn.f64.s32 	%fd2, %r7;
	rcp.rn.f64 	%fd3, %fd2;
	mul.f64 	%fd4, %fd3, %fd1;
	cvt.rn.f32.f64 	%f1, %fd4;
	cvt.rn.f64.s32 	%fd5, %r20;
	cvt.rn.f64.s32 	%fd6, %r8;
	rcp.rn.f64 	%fd7, %fd6;
	mul.f64 	%fd8, %fd7, %fd5;
	cvt.rn.f32.f64 	%f2, %fd8;
	mov.b32 	%r1, 0;
	mov.f32 	%f50, %f1;
	mov.f32 	%f49, %f2;
$L__BB0_4:
	mul.f32 	%f5, %f49, %f49;
	mul.f32 	%f6, %f50, %f50;
	add.f32 	%f25, %f5, %f6;
	setp.gt.f32 	%p2, %f25, 0f40800000;
	mov.u32 	%r25, %r1;
	@%p2 bra 	$L__BB0_12;
	mul.f32 	%f26, %f23, %f6;
	mul.f32 	%f27, %f24, %f5;
	sub.f32 	%f28, %f26, %f27;
	add.f32 	%f7, %f28, %f1;
	add.f32 	%f29, %f50, %f50;
	fma.rn.f32 	%f49, %f49, %f29, %f2;
	mul.f32 	%f9, %f49, %f49;
	mul.f32 	%f10, %f7, %f7;
	add.f32 	%f30, %f9, %f10;
	setp.gt.f32 	%p3, %f30, 0f40800000;
	@%p3 bra 	$L__BB0_11;
	mul.f32 	%f31, %f23, %f10;
	mul.f32 	%f32, %f24, %f9;
	sub.f32 	%f33, %f31, %f32;
	add.f32 	%f50, %f33, %f1;
	add.f32 	%f34, %f7, %f7;
	fma.rn.f32 	%f49, %f49, %f34, %f2;
	mul.f32 	%f13, %f49, %f49;
	mul.f32 	%f14, %f50, %f50;
	add.f32 	%f35, %f13, %f14;
	setp.gt.f32 	%p4, %f35, 0f40800000;
	@%p4 bra 	$L__BB0_10;
	mul.f32 	%f36, %f23, %f14;
	mul.f32 	%f37, %f24, %f13;
	sub.f32 	%f38, %f36, %f37;
	add.f32 	%f15, %f38, %f1;
	add.f32 	%f39, %f50, %f50;
	fma.rn.f32 	%f49, %f49, %f39, %f2;
	mul.f32 	%f17, %f49, %f49;
	mul.f32 	%f18, %f15, %f15;
	add.f32 	%f40, %f17, %f18;
	setp.gt.f32 	%p5, %f40, 0f40800000;
	@%p5 bra 	$L__BB0_9;
	mul.f32 	%f41, %f23, %f18;
	mul.f32 	%f42, %f24, %f17;
	sub.f32 	%f43, %f41, %f42;
	add.f32 	%f50, %f43, %f1;
	add.f32 	%f44, %f15, %f15;
	fma.rn.f32 	%f49, %f49, %f44, %f2;
	add.s32 	%r1, %r1, 4;
	setp.eq.s32 	%p6, %r1, 2500;
	mov.b32 	%r25, 2500;
	@%p6 bra 	$L__BB0_12;
	bra.uni 	$L__BB0_4;
$L__BB0_9:
	add.s32 	%r25, %r1, 3;
	mov.f32 	%f50, %f15;
	bra.uni 	$L__BB0_12;
$L__BB0_10:
	add.s32 	%r25, %r1, 2;
	bra.uni 	$L__BB0_12;
$L__BB0_11:
	add.s32 	%r25, %r1, 1;
	mov.f32 	%f50, %f7;
$L__BB0_12:
	cvta.to.global.u64 	%rd12, %rd9;
	mul.f32 	%f45, %f50, 0f437F0000;
	cvt.f64.f32 	%fd9, %f45;
	mul.f64 	%fd10, %fd9, 0d3FD0000000000000;
	cvt.rzi.u32.f64 	%r22, %fd10;
	mad.lo.s64 	%rd13, %rd1, 3, %rd12;
	st.global.u8 	[%rd13], %r22;
	mul.f32 	%f46, %f49, 0f437F0000;
	cvt.f64.f32 	%fd11, %f46;
	mul.f64 	%fd12, %fd11, 0d3FD0000000000000;
	cvt.rzi.u32.f64 	%r23, %fd12;
	st.global.u8 	[%rd13+1], %r23;
	st.global.u8 	[%rd13+2], %r25;
	ret;

}


// ===== COMPILED SASS (sm_100) =====

	.target	sm_100

	.elftype	@"ET_EXEC"


//--------------------- .note.nv.tkinfo           --------------------------
	.section	.note.nv.tkinfo,"",@"SHT_NOTE"
	.sectionflags	@"SHF_NOTE_NV_TKINFO"
	.tkinfo
        /*0018*/ 	.word	0x00000002
        /*0030*/ 	.string	""
        /*0030*/ 	.string	"ptxas"
        /*0030*/ 	.string	"Cuda compilation tools, release 13.0, V13.0.88"
        /*0030*/ 	.string	"Build cuda_13.0.r13.0/compiler.36424714_0"
        /*0030*/ 	.string	"-arch sm_100 -m 64 "



//--------------------- .note.nv.cuinfo           --------------------------
	.section	.note.nv.cuinfo,"",@"SHT_NOTE"
	.sectionflags	@"SHF_NOTE_NV_CUINFO"
        /*0018*/ 	.short	0x0002
        /*001a*/ 	.short	0x0064
        /*001c*/ 	.short	0x0082
	.zero		2


//--------------------- .nv.info                  --------------------------
	.section	.nv.info,"",@"SHT_CUDA_INFO"
	.align	4


	//----- nvinfo : EIATTR_REGCOUNT
	.align		4
        /*0000*/ 	.byte	0x04, 0x2f
        /*0002*/ 	.short	(.L_1 - .L_0)
	.align		4
.L_0:
        /*0004*/ 	.word	index@(_Z10draw_imageP5pixeliiff)
        /*0008*/ 	.word	0x00000012


	//----- nvinfo : EIATTR_FRAME_SIZE
	.align		4
.L_1:
        /*000c*/ 	.byte	0x04, 0x11
        /*000e*/ 	.short	(.L_3 - .L_2)
	.align		4
.L_2:
        /*0010*/ 	.word	index@($__internal_1_$__cuda_sm20_div_s64)
        /*0014*/ 	.word	0x00000000


	//----- nvinfo : EIATTR_FRAME_SIZE
	.align		4
.L_3:
        /*0018*/ 	.byte	0x04, 0x11
        /*001a*/ 	.short	(.L_5 - .L_4)
	.align		4
.L_4:
        /*001c*/ 	.word	index@($__internal_0_$__cuda_sm20_dblrcp_rn_slowpath_v3)
        /*0020*/ 	.word	0x00000000


	//----- nvinfo : EIATTR_FRAME_SIZE
	.align		4
.L_5:
        /*0024*/ 	.byte	0x04, 0x11
        /*0026*/ 	.short	(.L_7 - .L_6)
	.align		4
.L_6:
        /*0028*/ 	.word	index@(_Z10draw_imageP5pixeliiff)
        /*002c*/ 	.word	0x00000000


	//----- nvinfo : EIATTR_MIN_STACK_SIZE
	.align		4
.L_7:
        /*0030*/ 	.byte	0x04, 0x12
        /*0032*/ 	.short	(.L_9 - .L_8)
	.align		4
.L_8:
        /*0034*/ 	.word	index@(_Z10draw_imageP5pixeliiff)
        /*0038*/ 	.word	0x00000000
.L_9:


//--------------------- .nv.compat                --------------------------
	.section	.nv.compat,"",@"SHT_CUDA_COMPAT_INFO"
	.align	4
        /*0000*/ 	.byte	0x02, 0x09, 0x00, 0x00, 0x02, 0x02, 0x01, 0x00, 0x02, 0x05, 0x05, 0x00, 0x03, 0x07, 0x01, 0x01
        /*0010*/ 	.byte	0x02, 0x03, 0x00, 0x00, 0x02, 0x06, 0x01, 0x00, 0x04, 0x0b, 0x08, 0x00, 0x01, 0x00, 0x00, 0x00
        /*0020*/ 	.byte	0x00, 0x00, 0x00, 0x00


//--------------------- .nv.info._Z10draw_imageP5pixeliiff --------------------------
	.section	.nv.info._Z10draw_imageP5pixeliiff,"",@"SHT_CUDA_INFO"
	.sectionflags	@""
	.align	4


	//----- nvinfo : EIATTR_CUDA_API_VERSION
	.align		4
        /*0000*/ 	.byte	0x04, 0x37
        /*0002*/ 	.short	(.L_11 - .L_10)
.L_10:
        /*0004*/ 	.word	0x00000082


	//----- nvinfo : EIATTR_KPARAM_INFO
	.align		4
.L_11:
        /*0008*/ 	.byte	0x04, 0x17
        /*000a*/ 	.short	(.L_13 - .L_12)
.L_12:
        /*000c*/ 	.word	0x00000000
        /*0010*/ 	.short	0x0004
        /*0012*/ 	.short	0x0014
        /*0014*/ 	.byte	0x00, 0xf0, 0x11, 0x00


	//----- nvinfo : EIATTR_KPARAM_INFO
	.align		4
.L_13:
        /*0018*/ 	.byte	0x04, 0x17
        /*001a*/ 	.short	(.L_15 - .L_14)
.L_14:
        /*001c*/ 	.word	0x00000000
        /*0020*/ 	.short	0x0003
        /*0022*/ 	.short	0x0010
        /*0024*/ 	.byte	0x00, 0xf0, 0x11, 0x00


	//----- nvinfo : EIATTR_KPARAM_INFO
	.align		4
.L_15:
        /*0028*/ 	.byte	0x04, 0x17
        /*002a*/ 	.short	(.L_17 - .L_16)
.L_16:
        /*002c*/ 	.word	0x00000000
        /*0030*/ 	.short	0x0002
        /*0032*/ 	.short	0x000c
        /*0034*/ 	.byte	0x00, 0xf0, 0x11, 0x00


	//----- nvinfo : EIATTR_KPARAM_INFO
	.align		4
.L_17:
        /*0038*/ 	.byte	0x04, 0x17
        /*003a*/ 	.short	(.L_19 - .L_18)
.L_18:
        /*003c*/ 	.word	0x00000000
        /*0040*/ 	.short	0x0001
        /*0042*/ 	.short	0x0008
        /*0044*/ 	.byte	0x00, 0xf0, 0x11, 0x00


	//----- nvinfo : EIATTR_KPARAM_INFO
	.align		4
.L_19:
        /*0048*/ 	.byte	0x04, 0x17
        /*004a*/ 	.short	(.L_21 - .L_20)
.L_20:
        /*004c*/ 	.word	0x00000000
        /*0050*/ 	.short	0x0000
        /*0052*/ 	.short	0x0000
        /*0054*/ 	.byte	0x00, 0xf5, 0x21, 0x00


	//----- nvinfo : EIATTR_SPARSE_MMA_MASK
	.align		4
.L_21:
        /*0058*/ 	.byte	0x03, 0x50
        /*005a*/ 	.short	0x0000


	//----- nvinfo : EIATTR_MAXREG_COUNT
	.align		4
        /*005c*/ 	.byte	0x03, 0x1b
        /*005e*/ 	.short	0x00ff


	//----- nvinfo : EIATTR_MERCURY_ISA_VERSION
	.align		4
        /*0060*/ 	.byte	0x03, 0x5f
        /*0062*/ 	.short	0x0101


	//----- nvinfo : EIATTR_VRC_CTA_INIT_COUNT
	.align		4
        /*0064*/ 	.byte	0x02, 0x4a
	.zero		1
	.zero		1


	//----- nvinfo : EIATTR_EXIT_INSTR_OFFSETS
	.align		4
        /*0068*/ 	.byte	0x04, 0x1c
        /*006a*/ 	.short	(.L_23 - .L_22)


	//   ....[0]....
.L_22:
        /*006c*/ 	.word	0x00000970


	//----- nvinfo : EIATTR_CRS_STACK_SIZE
	.align		4
.L_23:
        /*0070*/ 	.byte	0x04, 0x1e
        /*0072*/ 	.short	(.L_25 - .L_24)
.L_24:
        /*0074*/ 	.word	0x00000000


	//----- nvinfo : EIATTR_CBANK_PARAM_SIZE
	.align		4
.L_25:
        /*0078*/ 	.byte	0x03, 0x19
        /*007a*/ 	.short	0x0018


	//----- nvinfo : EIATTR_PARAM_CBANK
	.align		4
        /*007c*/ 	.byte	0x04, 0x0a
        /*007e*/ 	.short	(.L_27 - .L_26)
	.align		4
.L_26:
        /*0080*/ 	.word	index@(.nv.constant0._Z10draw_imageP5pixeliiff)
        /*0084*/ 	.short	0x0380
        /*0086*/ 	.short	0x0018


	//----- nvinfo : EIATTR_SW_WAR
	.align		4
.L_27:
        /*0088*/ 	.byte	0x04, 0x36
        /*008a*/ 	.short	(.L_29 - .L_28)
.L_28:
        /*008c*/ 	.word	0x00000008
.L_29:


//--------------------- .nv.callgraph             --------------------------
	.section	.nv.callgraph,"",@"SHT_CUDA_CALLGRAPH"
	.align	4
	.sectionentsize	8
	.align		4
        /*0000*/ 	.word	0x00000000
	.align		4
        /*0004*/ 	.word	0xffffffff
	.align		4
        /*0008*/ 	.word	0x00000000
	.align		4
        /*000c*/ 	.word	0xfffffffe
	.align		4
        /*0010*/ 	.word	0x00000000
	.align		4
        /*0014*/ 	.word	0xfffffffd
	.align		4
        /*0018*/ 	.word	0x00000000
	.align		4
        /*001c*/ 	.word	0xfffffffc


//--------------------- .text._Z10draw_imageP5pixeliiff --------------------------
	.section	.text._Z10draw_imageP5pixeliiff,"ax",@progbits
	.align	128
        .global         _Z10draw_imageP5pixeliiff
        .type           _Z10draw_imageP5pixeliiff,@function
        .size           _Z10draw_imageP5pixeliiff,(.L_x_15 - _Z10draw_imageP5pixeliiff)
        .other          _Z10draw_imageP5pixeliiff,@"STO_CUDA_ENTRY STV_DEFAULT"
_Z10draw_imageP5pixeliiff:
.text._Z10draw_imageP5pixeliiff:
[----:B------:R-:W-:Y:S01]  /*0000*/  LDC R1, c[0x0][0x37c] ;  /* 0x0000df00ff017b82 */ /* 0x000fe20000000800 */
[----:B------:R-:W0:Y:S01]  /*0010*/  LDCU UR6, c[0x0][0x388] ;  /* 0x00007100ff0677ac */ /* 0x000e220008000800 */
[----:B------:R-:W1:Y:S06]  /*0020*/  S2R R0, SR_TID.X ;  /* 0x0000000000007919 */ /* 0x000e6c0000002100 */
[----:B------:R-:W1:Y:S08]  /*0030*/  S2UR UR4, SR_CTAID.X ;  /* 0x00000000000479c3 */ /* 0x000e700000002500 */
[----:B------:R-:W1:Y:S01]  /*0040*/  LDC R3, c[0x0][0x360] ;  /* 0x0000d800ff037b82 */ /* 0x000e620000000800 */
[----:B0-----:R-:W-:-:S04]  /*0050*/  USHF.R.S32.HI UR5, URZ, 0x1f, UR6 ;  /* 0x0000001fff057899 */ /* 0x001fc80008011406 */
[----:B------:R-:W-:Y:S01]  /*0060*/  UISETP.NE.U32.AND UP0, UPT, UR5, URZ, UPT ;  /* 0x000000ff0500728c */ /* 0x000fe2000bf05070 */
[----:B-1----:R-:W-:-:S08]  /*0070*/  IMAD R0, R3, UR4, R0 ;  /* 0x0000000403007c24 */ /* 0x002fd0000f8e0200 */
[----:B------:R-:W-:Y:S05]  /*0080*/  BRA.U UP0, `(.L_x_0) ;  /* 0x0000000100587547 */ /* 0x000fea000b800000 */
[----:B------:R-:W0:Y:S01]  /*0090*/  I2F.U32.RP R4, UR6 ;  /* 0x0000000600047d06 */ /* 0x000e220008209000 */
[----:B------:R-:W-:-:S07]  /*00a0*/  ISETP.NE.U32.AND P2, PT, RZ, UR6, PT ;  /* 0x00000006ff007c0c */ /* 0x000fce000bf45070 */
[----:B0-----:R-:W0:Y:S02]  /*00b0*/  MUFU.RCP R4, R4 ;  /* 0x0000000400047308 */ /* 0x001e240000001000 */
[----:B0-----:R-:W-:-:S06]  /*00c0*/  IADD3 R2, PT, PT, R4, 0xffffffe, RZ ;  /* 0x0ffffffe04027810 */ /* 0x001fcc0007ffe0ff */
[----:B------:R0:W1:Y:S02]  /*00d0*/  F2I.FTZ.U32.TRUNC.NTZ R3, R2 ;  /* 0x0000000200037305 */ /* 0x000064000021f000 */
[----:B0-----:R-:W-:Y:S01]  /*00e0*/  IMAD.MOV.U32 R2, RZ, RZ, RZ ;  /* 0x000000ffff027224 */ /* 0x001fe200078e00ff */
[----:B-1----:R-:W-:-:S05]  /*00f0*/  IADD3 R5, PT, PT, RZ, -R3, RZ ;  /* 0x80000003ff057210 */ /* 0x002fca0007ffe0ff */
[----:B------:R-:W-:-:S04]  /*0100*/  IMAD R5, R5, UR6, RZ ;  /* 0x0000000605057c24 */ /* 0x000fc8000f8e02ff */
[----:B------:R-:W-:-:S06]  /*0110*/  IMAD.HI.U32 R3, R3, R5, R2 ;  /* 0x0000000503037227 */ /* 0x000fcc00078e0002 */
[----:B------:R-:W-:-:S05]  /*0120*/  IMAD.HI.U32 R3, R3, R0, RZ ;  /* 0x0000000003037227 */ /* 0x000fca00078e00ff */
[----:B------:R-:W-:-:S05]  /*0130*/  IADD3 R5, PT, PT, -R3, RZ, RZ ;  /* 0x000000ff03057210 */ /* 0x000fca0007ffe1ff */
[----:B------:R-:W-:-:S05]  /*0140*/  IMAD R5, R5, UR6, R0 ;  /* 0x0000000605057c24 */ /* 0x000fca000f8e0200 */
[----:B------:R-:W-:-:S13]  /*0150*/  ISETP.GE.U32.AND P0, PT, R5, UR6, PT ;  /* 0x0000000605007c0c */ /* 0x000fda000bf06070 */
[----:B------:R-:W-:Y:S01]  /*0160*/  @P0 IADD3 R5, PT, PT, R5, -UR6, RZ ;  /* 0x8000000605050c10 */ /* 0x000fe2000fffe0ff */
[----:B------:R-:W-:-:S03]  /*0170*/  @P0 VIADD R3, R3, 0x1 ;  /* 0x0000000103030836 */ /* 0x000fc60000000000 */
[----:B------:R-:W-:-:S13]  /*0180*/  ISETP.GE.U32.AND P1, PT, R5, UR6, PT ;  /* 0x0000000605007c0c */ /* 0x000fda000bf26070 */
[----:B------:R-:W-:Y:S02]  /*0190*/  @P1 IADD3 R3, PT, PT, R3, 0x1, RZ ;  /* 0x0000000103031810 */ /* 0x000fe40007ffe0ff */
[----:B------:R-:W-:-:S04]  /*01a0*/  @!P2 LOP3.LUT R3, RZ, UR6, RZ, 0x33, !PT ;  /* 0x00000006ff03ac12 */ /* 0x000fc8000f8e33ff */
[----:B------:R-:W-:Y:S01]  /*01b0*/  IADD3 R5, PT, PT, -R3, RZ, RZ ;  /* 0x000000ff03057210 */ /* 0x000fe20007ffe1ff */
[----:B------:R-:W-:-:S04]  /*01c0*/  IMAD.MOV.U32 R4, RZ, RZ, R3 ;  /* 0x000000ffff047224 */ /* 0x000fc800078e0003 */
[----:B------:R-:W-:Y:S01]  /*01d0*/  IMAD R5, R5, UR6, R0 ;  /* 0x0000000605057c24 */ /* 0x000fe2000f8e0200 */
[----:B------:R-:W-:Y:S06]  /*01e0*/  BRA `(.L_x_1) ;  /* 0x0000000000187947 */ /* 0x000fec0003800000 */
.L_x_0:
[----:B------:R-:W-:-:S07]  /*01f0*/  MOV R4, 0x210 ;  /* 0x0000021000047802 */ /* 0x000fce0000000f00 */
[----:B------:R-:W-:Y:S05]  /*0200*/  CALL.REL.NOINC `($__internal_1_$__cuda_sm20_div_s64) ;  /* 0x0000000800707944 */ /* 0x000fea0003c00000 */
[----:B------:R-:W0:Y:S01]  /*0210*/  LDCU UR6, c[0x0][0x388] ;  /* 0x00007100ff0677ac */ /* 0x000e220008000800 */
[----:B------:R-:W-:Y:S02]  /*0220*/  IADD3 R5, PT, PT, -R2, RZ, RZ ;  /* 0x000000ff02057210 */ /* 0x000fe40007ffe1ff */
[----:B------:R-:W-:-:S03]  /*0230*/  MOV R4, R2 ;  /* 0x0000000200047202 */ /* 0x000fc60000000f00 */
[----:B0-----:R-:W-:-:S07]  /*0240*/  IMAD R5, R5, UR6, R0 ;  /* 0x0000000605057c24 */ /* 0x001fce000f8e0200 */
.L_x_1:
[----:B------:R-:W0:Y:S08]  /*0250*/  I2F.F64 R6, UR6 ;  /* 0x0000000600067d12 */ /* 0x000e300008201c00 */
[----:B0-----:R-:W0:Y:S01]  /*0260*/  MUFU.RCP64H R9, R7 ;  /* 0x0000000700097308 */ /* 0x001e220000001800 */
[----:B------:R-:W-:-:S05]  /*0270*/  VIADD R8, R7, 0x300402 ;  /* 0x0030040207087836 */ /* 0x000fca0000000000 */
[----:B------:R-:W-:Y:S01]  /*0280*/  FSETP.GEU.AND P0, PT, |R8|, 5.8789094863358348022e-39, PT ;  /* 0x004004020800780b */ /* 0x000fe20003f0e200 */
[----:B0-----:R-:W-:-:S08]  /*0290*/  DFMA R2, -R6, R8, 1 ;  /* 0x3ff000000602742b */ /* 0x001fd00000000108 */
[----:B------:R-:W-:-:S08]  /*02a0*/  DFMA R2, R2, R2, R2 ;  /* 0x000000020202722b */ /* 0x000fd00000000002 */
[----:B------:R-:W-:Y:S02]  /*02b0*/  DFMA R10, R8, R2, R8 ;  /* 0x00000002080a722b */ /* 0x000fe40000000008 */
[----:B------:R0:W1:Y:S06]  /*02c0*/  I2F.F64.U32 R2, R5 ;  /* 0x0000000500027312 */ /* 0x00006c0000201800 */
[----:B------:R-:W-:-:S08]  /*02d0*/  DFMA R12, -R6, R10, 1 ;  /* 0x3ff00000060c742b */ /* 0x000fd0000000010a */
[----:B------:R-:W-:Y:S01]  /*02e0*/  DFMA R10, R10, R12, R10 ;  /* 0x0000000c0a0a722b */ /* 0x000fe2000000000a */
[----:B01----:R-:W-:Y:S10]  /*02f0*/  @P0 BRA `(.L_x_2) ;  /* 0x0000000000100947 */ /* 0x003ff40003800000 */
[----:B------:R-:W-:Y:S02]  /*0300*/  LOP3.LUT R5, R7, 0x7fffffff, RZ, 0xc0, !PT ;  /* 0x7fffffff07057812 */ /* 0x000fe400078ec0ff */
[----:B------:R-:W-:Y:S02]  /*0310*/  MOV R8, 0x340 ;  /* 0x0000034000087802 */ /* 0x000fe40000000f00 */
[----:B------:R-:W-:-:S07]  /*0320*/  IADD3 R12, PT, PT, R5, -0x100000, RZ ;  /* 0xfff00000050c7810 */ /* 0x000fce0007ffe0ff */
[----:B------:R-:W-:Y:S05]  /*0330*/  CALL.REL.NOINC `($__internal_0_$__cuda_sm20_dblrcp_rn_slowpath_v3) ;  /* 0x0000000400907944 */ /* 0x000fea0003c00000 */
.L_x_2:
[----:B------:R-:W0:Y:S01]  /*0340*/  LDCU UR4, c[0x0][0x38c] ;  /* 0x00007180ff0477ac */ /* 0x000e220008000800 */
[----:B------:R-:W-:Y:S01]  /*0350*/  DMUL R2, R2, R10 ;  /* 0x0000000a02027228 */ /* 0x000fe20000000000 */
[----:B------:R-:W-:Y:S09]  /*0360*/  I2F.F64 R4, R4 ;  /* 0x0000000400047312 */ /* 0x000ff20000201c00 */
[----:B------:R-:W-:Y:S08]  /*0370*/  F2F.F32.F64 R2, R2 ;  /* 0x0000000200027310 */ /* 0x000ff00000301000 */
[----:B0-----:R-:W0:Y:S08]  /*0380*/  I2F.F64 R6, UR4 ;  /* 0x0000000400067d12 */ /* 0x001e300008201c00 */
[----:B0-----:R-:W0:Y:S01]  /*0390*/  MUFU.RCP64H R9, R7 ;  /* 0x0000000700097308 */ /* 0x001e220000001800 */
[----:B------:R-:W-:-:S04]  /*03a0*/  IADD3 R8, PT, PT, R7, 0x300402, RZ ;  /* 0x0030040207087810 */ /* 0x000fc80007ffe0ff */
[----:B------:R-:W-:Y:S02]  /*03b0*/  FSETP.GEU.AND P0, PT, |R8|, 5.8789094863358348022e-39, PT ;  /* 0x004004020800780b */ /* 0x000fe40003f0e200 */
[----:B0-----:R-:W-:-:S08]  /*03c0*/  DFMA R12, -R6, R8, 1 ;  /* 0x3ff00000060c742b */ /* 0x001fd00000000108 */
[----:B------:R-:W-:-:S08]  /*03d0*/  DFMA R12, R12, R12, R12 ;  /* 0x0000000c0c0c722b */ /* 0x000fd0000000000c */
[----:B------:R-:W-:-:S08]  /*03e0*/  DFMA R12, R8, R12, R8 ;  /* 0x0000000c080c722b */ /* 0x000fd00000000008 */
[----:B------:R-:W-:-:S08]  /*03f0*/  DFMA R10, -R6, R12, 1 ;  /* 0x3ff00000060a742b */ /* 0x000fd0000000010c */
[----:B------:R-:W-:Y:S01]  /*0400*/  DFMA R10, R12, R10, R12 ;  /* 0x0000000a0c0a722b */ /* 0x000fe2000000000c */
[----:B------:R-:W-:Y:S10]  /*0410*/  @P0 BRA `(.L_x_3) ;  /* 0x0000000000100947 */ /* 0x000ff40003800000 */
[----:B------:R-:W-:Y:S02]  /*0420*/  LOP3.LUT R3, R7, 0x7fffffff, RZ, 0xc0, !PT ;  /* 0x7fffffff07037812 */ /* 0x000fe400078ec0ff */
[----:B------:R-:W-:-:S03]  /*0430*/  MOV R8, 0x460 ;  /* 0x0000046000087802 */ /* 0x000fc60000000f00 */
[----:B------:R-:W-:-:S07]  /*0440*/  VIADD R12, R3, 0xfff00000 ;  /* 0xfff00000030c7836 */ /* 0x000fce0000000000 */
[----:B------:R-:W-:Y:S05]  /*0450*/  CALL.REL.NOINC `($__internal_0_$__cuda_sm20_dblrcp_rn_slowpath_v3) ;  /* 0x0000000400487944 */ /* 0x000fea0003c00000 */
.L_x_3:
[----:B------:R-:W-:Y:S01]  /*0460*/  DMUL R4, R4, R10 ;  /* 0x0000000a04047228 */ /* 0x000fe20000000000 */
[----:B------:R-:W0:Y:S01]  /*0470*/  LDCU.64 UR6, c[0x0][0x358] ;  /* 0x00006b00ff0677ac */ /* 0x000e220008000a00 */
[-C--:B------:R-:W-:Y:S01]  /*0480*/  FMUL R10, R2, R2.reuse ;  /* 0x00000002020a7220 */ /* 0x080fe20000400000 */
[----:B------:R-:W-:Y:S01]  /*0490*/  BSSY.RECONVERGENT B0, `(.L_x_4) ;  /* 0x000003e000007945 */ /* 0x000fe20003800200 */
[----:B------:R-:W-:Y:S02]  /*04a0*/  MOV R8, R2 ;  /* 0x0000000200087202 */ /* 0x000fe40000000f00 */
[----:B------:R-:W1:Y:S02]  /*04b0*/  F2F.F32.F64 R7, R4 ;  /* 0x0000000400077310 */ /* 0x000e640000301000 */
[----:B-1----:R-:W-:Y:S01]  /*04c0*/  FMUL R9, R7, R7 ;  /* 0x0000000707097220 */ /* 0x002fe20000400000 */
[----:B------:R-:W-:-:S03]  /*04d0*/  IMAD.MOV.U32 R6, RZ, RZ, R7 ;  /* 0x000000ffff067224 */ /* 0x000fc600078e0007 */
[----:B------:R-:W-:-:S05]  /*04e0*/  FADD R3, R9, R10 ;  /* 0x0000000a09037221 */ /* 0x000fca0000000000 */
[----:B------:R-:W-:Y:S02]  /*04f0*/  FSETP.GT.AND P0, PT, R3, 4, PT ;  /* 0x408000000300780b */ /* 0x000fe40003f04000 */
[----:B------:R-:W-:-:S11]  /*0500*/  MOV R3, RZ ;  /* 0x000000ff00037202 */ /* 0x000fd60000000f00 */
[----:B0-----:R-:W-:Y:S05]  /*0510*/  @P0 BRA `(.L_x_5) ;  /* 0x0000000000d40947 */ /* 0x001fea0003800000 */
[----:B------:R-:W0:Y:S01]  /*0520*/  LDC.64 R4, c[0x0][0x390] ;  /* 0x0000e400ff047b82 */ /* 0x000e220000000a00 */
[----:B------:R-:W-:-:S07]  /*0530*/  MOV R3, RZ ;  /* 0x000000ff00037202 */ /* 0x000fce0000000f00 */
.L_x_9:
[----:B0-----:R-:W-:Y:S01]  /*0540*/  FMUL R9, R9, R5 ;  /* 0x0000000509097220 */ /* 0x001fe20000400000 */
[----:B------:R-:W-:-:S03]  /*0550*/  FADD R8, R8, R8 ;  /* 0x0000000808087221 */ /* 0x000fc60000000000 */
[----:B------:R-:W-:Y:S01]  /*0560*/  FFMA R9, R10, R4, -R9 ;  /* 0x000000040a097223 */ /* 0x000fe20000000809 */
[----:B------:R-:W-:-:S03]  /*0570*/  FFMA R6, R8, R6, R7 ;  /* 0x0000000608067223 */ /* 0x000fc60000000007 */
[----:B------:R-:W-:Y:S01]  /*0580*/  FADD R8, R2, R9 ;  /* 0x0000000902087221 */ /* 0x000fe20000000000 */
[----:B------:R-:W-:-:S03]  /*0590*/  FMUL R10, R6, R6 ;  /* 0x00000006060a7220 */ /* 0x000fc60000400000 */
[----:B------:R-:W-:-:S04]  /*05a0*/  FMUL R12, R8, R8 ;  /* 0x00000008080c7220 */ /* 0x000fc80000400000 */
[----:B------:R-:W-:-:S05]  /*05b0*/  FADD R9, R10, R12 ;  /* 0x0000000c0a097221 */ /* 0x000fca0000000000 */
[----:B------:R-:W-:-:S13]  /*05c0*/  FSETP.GT.AND P0, PT, R9, 4, PT ;  /* 0x408000000900780b */ /* 0x000fda0003f04000 */
[----:B------:R-:W-:Y:S05]  /*05d0*/  @P0 BRA `(.L_x_6) ;  /* 0x0000000000a00947 */ /* 0x000fea0003800000 */
[----:B------:R-:W-:Y:S01]  /*05e0*/  FMUL R9, R10, R5 ;  /* 0x000000050a097220 */ /* 0x000fe20000400000 */
        /* <DEDUP_REMOVED lines=19> */
[----:B------:R-:W-:Y:S01]  /*0720*/  IADD3 R11, PT, PT, R3, 0x4, RZ ;  /* 0x00000004030b7810 */ /* 0x000fe20007ffe0ff */
[----:B------:R-:W-:Y:S01]  /*0730*/  FMUL R3, R10, R5 ;  /* 0x000000050a037220 */ /* 0x000fe20000400000 */
[----:B------:R-:W-:Y:S02]  /*0740*/  FADD R8, R8, R8 ;  /* 0x0000000808087221 */ /* 0x000fe40000000000 */
[----:B------:R-:W-:Y:S01]  /*0750*/  ISETP.NE.AND P0, PT, R11, 0x9c4, PT ;  /* 0x000009c40b00780c */ /* 0x000fe20003f05270 */
[----:B------:R-:W-:Y:S01]  /*0760*/  FFMA R9, R12, R4, -R3 ;  /* 0x000000040c097223 */ /* 0x000fe20000000803 */
[----:B------:R-:W-:Y:S01]  /*0770*/  FFMA R6, R6, R8, R7 ;  /* 0x0000000806067223 */ /* 0x000fe20000000007 */
[----:B------:R-:W-:Y:S02]  /*0780*/  IMAD.MOV.U32 R3, RZ, RZ, 0x9c4 ;  /* 0x000009c4ff037424 */ /* 0x000fe400078e00ff */
[----:B------:R-:W-:-:S08]  /*0790*/  FADD R8, R2, R9 ;  /* 0x0000000902087221 */ /* 0x000fd00000000000 */
[----:B------:R-:W-:Y:S05]  /*07a0*/  @!P0 BRA `(.L_x_5) ;  /* 0x0000000000308947 */ /* 0x000fea0003800000 */
[----:B------:R-:W-:Y:S01]  /*07b0*/  FMUL R9, R6, R6 ;  /* 0x0000000606097220 */ /* 0x000fe20000400000 */
[----:B------:R-:W-:-:S04]  /*07c0*/  FMUL R10, R8, R8 ;  /* 0x00000008080a7220 */ /* 0x000fc80000400000 */
[----:B------:R-:W-:-:S05]  /*07d0*/  FADD R3, R9, R10 ;  /* 0x0000000a09037221 */ /* 0x000fca0000000000 */
[----:B------:R-:W-:Y:S02]  /*07e0*/  FSETP.GT.AND P0, PT, R3, 4, PT ;  /* 0x408000000300780b */ /* 0x000fe40003f04000 */
[----:B------:R-:W-:-:S11]  /*07f0*/  MOV R3, R11 ;  /* 0x0000000b00037202 */ /* 0x000fd60000000f00 */
[----:B------:R-:W-:Y:S05]  /*0800*/  @!P0 BRA `(.L_x_9) ;  /* 0xfffffffc004c8947 */ /* 0x000fea000383ffff */
[----:B------:R-:W-:Y:S05]  /*0810*/  BRA `(.L_x_5) ;  /* 0x0000000000147947 */ /* 0x000fea0003800000 */
.L_x_8:
[----:B------:R-:W-:Y:S01]  /*0820*/  IADD3 R3, PT, PT, R3, 0x3, RZ ;  /* 0x0000000303037810 */ /* 0x000fe20007ffe0ff */
[----:B------:R-:W-:Y:S06]  /*0830*/  BRA `(.L_x_5) ;  /* 0x00000000000c7947 */ /* 0x000fec0003800000 */
.L_x_7:
[----:B------:R-:W-:Y:S01]  /*0840*/  VIADD R3, R3, 0x2 ;  /* 0x0000000203037836 */ /* 0x000fe20000000000 */
[----:B------:R-:W-:Y:S06]  /*0850*/  BRA `(.L_x_5) ;  /* 0x0000000000047947 */ /* 0x000fec0003800000 */
.L_x_6:
[----:B------:R-:W-:-:S07]  /*0860*/  IADD3 R3, PT, PT, R3, 0x1, RZ ;  /* 0x0000000103037810 */ /* 0x000fce0007ffe0ff */
.L_x_5:
[----:B------:R-:W-:Y:S05]  /*0870*/  BSYNC.RECONVERGENT B0 ;  /* 0x0000000000007941 */ /* 0x000fea0003800200 */
.L_x_4:
[----:B------:R-:W-:Y:S01]  /*0880*/  FMUL R2, R8, 255 ;  /* 0x437f000008027820 */ /* 0x000fe20000400000 */
[----:B------:R-:W-:Y:S01]  /*0890*/  FMUL R12, R6, 255 ;  /* 0x437f0000060c7820 */ /* 0x000fe20000400000 */
[----:B------:R-:W0:Y:S01]  /*08a0*/  LDC.64 R10, c[0x0][0x380] ;  /* 0x0000e000ff0a7b82 */ /* 0x000e220000000a00 */
[----:B------:R-:W-:Y:S01]  /*08b0*/  UMOV UR4, URZ ;  /* 0x000000ff00047c82 */ /* 0x000fe20008000000 */
[----:B------:R-:W1:Y:S08]  /*08c0*/  F2F.F64.F32 R4, R2 ;  /* 0x0000000200047310 */ /* 0x000e700000201800 */
[----:B------:R-:W2:Y:S01]  /*08d0*/  F2F.F64.F32 R6, R12 ;  /* 0x0000000c00067310 */ /* 0x000ea20000201800 */
[----:B-1----:R-:W-:-:S02]  /*08e0*/  DMUL R4, R4, 0.25 ;  /* 0x3fd0000004047828 */ /* 0x002fc40000000000 */
[----:B--2---:R-:W-:-:S08]  /*08f0*/  DMUL R8, R6, 0.25 ;  /* 0x3fd0000006087828 */ /* 0x004fd00000000000 */
[----:B------:R-:W1:Y:S01]  /*0900*/  F2I.U32.F64.TRUNC R5, R4 ;  /* 0x0000000400057311 */ /* 0x000e62000030d000 */
[----:B0-----:R-:W-:-:S05]  /*0910*/  IMAD.WIDE.U32 R6, R0, 0x3, R10 ;  /* 0x0000000300067825 */ /* 0x001fca00078e000a */
[----:B------:R-:W-:Y:S02]  /*0920*/  IADD3 R7, PT, PT, R7, UR4, RZ ;  /* 0x0000000407077c10 */ /* 0x000fe4000fffe0ff */
[----:B------:R-:W0:Y:S03]  /*0930*/  F2I.U32.F64.TRUNC R9, R8 ;  /* 0x0000000800097311 */ /* 0x000e26000030d000 */
[----:B------:R-:W-:Y:S04]  /*0940*/  STG.E.U8 desc[UR6][R6.64+0x2], R3 ;  /* 0x0000020306007986 */ /* 0x000fe8000c101106 */
[----:B-1----:R-:W-:Y:S04]  /*0950*/  STG.E.U8 desc[UR6][R6.64], R5 ;  /* 0x0000000506007986 */ /* 0x002fe8000c101106 */
[----:B0-----:R-:W-:Y:S01]  /*0960*/  STG.E.U8 desc[UR6][R6.64+0x1], R9 ;  /* 0x0000010906007986 */ /* 0x001fe2000c101106 */
[----:B------:R-:W-:Y:S05]  /*0970*/  EXIT ;  /* 0x000000000000794d */ /* 0x000fea0003800000 */
        .weak           $__internal_0_$__cuda_sm20_dblrcp_rn_slowpath_v3
        .type           $__internal_0_$__cuda_sm20_dblrcp_rn_slowpath_v3,@function
        .size           $__internal_0_$__cuda_sm20_dblrcp_rn_slowpath_v3,($__internal_1_$__cuda_sm20_div_s64 - $__internal_0_$__cuda_sm20_dblrcp_rn_slowpath_v3)
$__internal_0_$__cuda_sm20_dblrcp_rn_slowpath_v3:
[----:B------:R-:W-:-:S14]  /*0980*/  DSETP.GTU.AND P0, PT, |R6|, +INF , PT ;  /* 0x7ff000000600742a */ /* 0x000fdc0003f0c200 */
[----:B------:R-:W-:Y:S05]  /*0990*/  @P0 BRA `(.L_x_10) ;  /* 0x00000000007c0947 */ /* 0x000fea0003800000 */
[----:B------:R-:W-:-:S05]  /*09a0*/  LOP3.LUT R13, R7, 0x7fffffff, RZ, 0xc0, !PT ;  /* 0x7fffffff070d7812 */ /* 0x000fca00078ec0ff */
[----:B------:R-:W-:-:S05]  /*09b0*/  VIADD R9, R13, 0xffffffff ;  /* 0xffffffff0d097836 */ /* 0x000fca0000000000 */
[----:B------:R-:W-:-:S13]  /*09c0*/  ISETP.GE.U32.AND P0, PT, R9, 0x7fefffff, PT ;  /* 0x7fefffff0900780c */ /* 0x000fda0003f06070 */
[----:B------:R-:W-:Y:S02]  /*09d0*/  @P0 LOP3.LUT R11, R7, 0x7ff00000, RZ, 0x3c, !PT ;  /* 0x7ff00000070b0812 */ /* 0x000fe400078e3cff */
[----:B------:R-:W-:Y:S01]  /*09e0*/  @P0 MOV R10, RZ ;  /* 0x000000ff000a0202 */ /* 0x000fe20000000f00 */
[----:B------:R-:W-:Y:S06]  /*09f0*/  @P0 BRA `(.L_x_11) ;  /* 0x00000000006c0947 */ /* 0x000fec0003800000 */
[----:B------:R-:W-:-:S13]  /*0a00*/  ISETP.GE.U32.AND P0, PT, R13, 0x1000001, PT ;  /* 0x010000010d00780c */ /* 0x000fda0003f06070 */
[----:B------:R-:W-:Y:S05]  /*0a10*/  @!P0 BRA `(.L_x_12) ;  /* 0x0000000000348947 */ /* 0x000fea0003800000 */
[----:B------:R-:W-:Y:S01]  /*0a20*/  IADD3 R11, PT, PT, R7, -0x3fe00000, RZ ;  /* 0xc0200000070b7810 */ /* 0x000fe20007ffe0ff */
[----:B------:R-:W-:-:S03]  /*0a30*/  IMAD.MOV.U32 R10, RZ, RZ, R6 ;  /* 0x000000ffff0a7224 */ /* 0x000fc600078e0006 */
[----:B------:R-:W0:Y:S03]  /*0a40*/  MUFU.RCP64H R13, R11 ;  /* 0x0000000b000d7308 */ /* 0x000e260000001800 */
[----:B0-----:R-:W-:-:S08]  /*0a50*/  DFMA R14, -R10, R12, 1 ;  /* 0x3ff000000a0e742b */ /* 0x001fd0000000010c */
[----:B------:R-:W-:-:S08]  /*0a60*/  DFMA R14, R14, R14, R14 ;  /* 0x0000000e0e0e722b */ /* 0x000fd0000000000e */
[----:B------:R-:W-:-:S08]  /*0a70*/  DFMA R14, R12, R14, R12 ;  /* 0x0000000e0c0e722b */ /* 0x000fd0000000000c */
[----:B------:R-:W-:-:S08]  /*0a80*/  DFMA R12, -R10, R14, 1 ;  /* 0x3ff000000a0c742b */ /* 0x000fd0000000010e */
[----:B------:R-:W-:-:S08]  /*0a90*/  DFMA R12, R14, R12, R14 ;  /* 0x0000000c0e0c722b */ /* 0x000fd0000000000e */
[----:B------:R-:W-:-:S08]  /*0aa0*/  DMUL R12, R12, 2.2250738585072013831e-308 ;  /* 0x001000000c0c7828 */ /* 0x000fd00000000000 */
[----:B------:R-:W-:-:S08]  /*0ab0*/  DFMA R6, -R6, R12, 1 ;  /* 0x3ff000000606742b */ /* 0x000fd0000000010c */
[----:B------:R-:W-:-:S08]  /*0ac0*/  DFMA R6, R6, R6, R6 ;  /* 0x000000060606722b */ /* 0x000fd00000000006 */
[----:B------:R-:W-:Y:S01]  /*0ad0*/  DFMA R10, R12, R6, R12 ;  /* 0x000000060c0a722b */ /* 0x000fe2000000000c */
[----:B------:R-:W-:Y:S10]  /*0ae0*/  BRA `(.L_x_11) ;  /* 0x0000000000307947 */ /* 0x000ff40003800000 */
.L_x_12:
[----:B------:R-:W-:Y:S01]  /*0af0*/  DMUL R6, R6, 8.11296384146066816958e+31 ;  /* 0x4690000006067828 */ /* 0x000fe20000000000 */
[----:B------:R-:W-:-:S05]  /*0b00*/  MOV R10, R12 ;  /* 0x0000000c000a7202 */ /* 0x000fca0000000f00 */
[----:B------:R-:W0:Y:S02]  /*0b10*/  MUFU.RCP64H R11, R7 ;  /* 0x00000007000b7308 */ /* 0x000e240000001800 */
[----:B0-----:R-:W-:-:S08]  /*0b20*/  DFMA R12, -R6, R10, 1 ;  /* 0x3ff00000060c742b */ /* 0x001fd0000000010a */
[----:B------:R-:W-:-:S08]  /*0b30*/  DFMA R12, R12, R12, R12 ;  /* 0x0000000c0c0c722b */ /* 0x000fd0000000000c */
[----:B------:R-:W-:-:S08]  /*0b40*/  DFMA R12, R10, R12, R10 ;  /* 0x0000000c0a0c722b */ /* 0x000fd0000000000a */
[----:B------:R-:W-:-:S08]  /*0b50*/  DFMA R10, -R6, R12, 1 ;  /* 0x3ff00000060a742b */ /* 0x000fd0000000010c */
[----:B------:R-:W-:-:S08]  /*0b60*/  DFMA R10, R12, R10, R12 ;  /* 0x0000000a0c0a722b */ /* 0x000fd0000000000c */
[----:B------:R-:W-:Y:S01]  /*0b70*/  DMUL R10, R10, 8.11296384146066816958e+31 ;  /* 0x469000000a0a7828 */ /* 0x000fe20000000000 */
[----:B------:R-:W-:Y:S10]  /*0b80*/  BRA `(.L_x_11) ;  /* 0x0000000000087947 */ /* 0x000ff40003800000 */
.L_x_10:
[----:B------:R-:W-:Y:S02]  /*0b90*/  LOP3.LUT R11, R7, 0x80000, RZ, 0xfc, !PT ;  /* 0x00080000070b7812 */ /* 0x000fe400078efcff */
[----:B------:R-:W-:-:S07]  /*0ba0*/  MOV R10, R6 ;  /* 0x00000006000a7202 */ /* 0x000fce0000000f00 */
.L_x_11:
[----:B------:R-:W-:-:S04]  /*0bb0*/  MOV R9, 0x0 ;  /* 0x0000000000097802 */ /* 0x000fc80000000f00 */
[----:B------:R-:W-:Y:S05]  /*0bc0*/  RET.REL.NODEC R8 `(_Z10draw_imageP5pixeliiff) ;  /* 0xfffffff4080c7950 */ /* 0x000fea0003c3ffff */
        .weak           $__internal_1_$__cuda_sm20_div_s64
        .type           $__internal_1_$__cuda_sm20_div_s64,@function
        .size           $__internal_1_$__cuda_sm20_div_s64,(.L_x_15 - $__internal_1_$__cuda_sm20_div_s64)
$__internal_1_$__cuda_sm20_div_s64:
[----:B------:R-:W0:Y:S01]  /*0bd0*/  LDC R5, c[0x0][0x388] ;  /* 0x0000e200ff057b82 */ /* 0x000e220000000800 */
[----:B------:R-:W-:Y:S02]  /*0be0*/  ISETP.LE.AND P1, PT, RZ, UR5, PT ;  /* 0x00000005ff007c0c */ /* 0x000fe4000bf23270 */
[----:B0-----:R-:W-:-:S04]  /*0bf0*/  IADD3 R2, P0, PT, RZ, -R5, RZ ;  /* 0x80000005ff027210 */ /* 0x001fc80007f1e0ff */
[----:B------:R-:W-:Y:S01]  /*0c00*/  SEL R2, R2, R5, !P1 ;  /* 0x0000000502027207 */ /* 0x000fe20004800000 */
[----:B------:R-:W-:-:S05]  /*0c10*/  IMAD.X R3, RZ, RZ, ~UR5, P0 ;  /* 0x80000005ff037e24 */ /* 0x000fca00080e06ff */
[----:B------:R-:W-:-:S04]  /*0c20*/  SEL R3, R3, UR5, !P1 ;  /* 0x0000000503037c07 */ /* 0x000fc8000c800000 */
[----:B------:R-:W0:Y:S08]  /*0c30*/  I2F.U64.RP R10, R2 ;  /* 0x00000002000a7312 */ /* 0x000e300000309000 */
[----:B0-----:R-:W0:Y:S02]  /*0c40*/  MUFU.RCP R10, R10 ;  /* 0x0000000a000a7308 */ /* 0x001e240000001000 */
[----:B0-----:R-:W-:-:S06]  /*0c50*/  IADD3 R6, PT, PT, R10, 0x1ffffffe, RZ ;  /* 0x1ffffffe0a067810 */ /* 0x001fcc0007ffe0ff */
[----:B------:R-:W0:Y:S02]  /*0c60*/  F2I.U64.TRUNC R6, R6 ;  /* 0x0000000600067311 */ /* 0x000e24000020d800 */
[----:B0-----:R-:W-:-:S04]  /*0c70*/  IMAD.WIDE.U32 R8, R6, R2, RZ ;  /* 0x0000000206087225 */ /* 0x001fc800078e00ff */
[----:B------:R-:W-:Y:S01]  /*0c80*/  IMAD R9, R6, R3, R9 ;  /* 0x0000000306097224 */ /* 0x000fe200078e0209 */
[----:B------:R-:W-:-:S03]  /*0c90*/  IADD3 R11, P0, PT, RZ, -R8, RZ ;  /* 0x80000008ff0b7210 */ /* 0x000fc60007f1e0ff */
[----:B------:R-:W-:Y:S02]  /*0ca0*/  IMAD R9, R7, R2, R9 ;  /* 0x0000000207097224 */ /* 0x000fe400078e0209 */
[----:B------:R-:W-:-:S03]  /*0cb0*/  IMAD.HI.U32 R8, R6, R11, RZ ;  /* 0x0000000b06087227 */ /* 0x000fc600078e00ff */
[----:B------:R-:W-:Y:S02]  /*0cc0*/  IADD3.X R13, PT, PT, RZ, ~R9, RZ, P0, !PT ;  /* 0x80000009ff0d7210 */ /* 0x000fe400007fe4ff */
[----:B------:R-:W-:-:S03]  /*0cd0*/  MOV R9, R6 ;  /* 0x0000000600097202 */ /* 0x000fc60000000f00 */
[-C--:B------:R-:W-:Y:S02]  /*0ce0*/  IMAD R15, R7, R13.reuse, RZ ;  /* 0x0000000d070f7224 */ /* 0x080fe400078e02ff */
[----:B------:R-:W-:-:S04]  /*0cf0*/  IMAD.WIDE.U32 R8, P0, R6, R13, R8 ;  /* 0x0000000d06087225 */ /* 0x000fc80007800008 */
[----:B------:R-:W-:-:S04]  /*0d00*/  IMAD.HI.U32 R13, R7, R13, RZ ;  /* 0x0000000d070d7227 */ /* 0x000fc800078e00ff */
[----:B------:R-:W-:-:S05]  /*0d10*/  IMAD.HI.U32 R8, P2, R7, R11, R8 ;  /* 0x0000000b07087227 */ /* 0x000fca0007840008 */
[----:B------:R-:W-:Y:S01]  /*0d20*/  IADD3 R9, P3, PT, R15, R8, RZ ;  /* 0x000000080f097210 */ /* 0x000fe20007f7e0ff */
[----:B------:R-:W-:-:S04]  /*0d30*/  IMAD.X R8, R13, 0x1, R7, P0 ;  /* 0x000000010d087824 */ /* 0x000fc800000e0607 */
[----:B------:R-:W-:Y:S01]  /*0d40*/  IMAD.WIDE.U32 R6, R9, R2, RZ ;  /* 0x0000000209067225 */ /* 0x000fe200078e00ff */
[----:B------:R-:W-:-:S03]  /*0d50*/  IADD3.X R11, PT, PT, RZ, RZ, R8, P3, P2 ;  /* 0x000000ffff0b7210 */ /* 0x000fc60001fe4408 */
[----:B------:R-:W-:Y:S01]  /*0d60*/  IMAD R7, R9, R3, R7 ;  /* 0x0000000309077224 */ /* 0x000fe200078e0207 */
[----:B------:R-:W-:-:S03]  /*0d70*/  IADD3 R13, P0, PT, RZ, -R6, RZ ;  /* 0x80000006ff0d7210 */ /* 0x000fc60007f1e0ff */
[----:B------:R-:W-:Y:S02]  /*0d80*/  IMAD R7, R11, R2, R7 ;  /* 0x000000020b077224 */ /* 0x000fe400078e0207 */
[----:B------:R-:W-:-:S03]  /*0d90*/  IMAD.HI.U32 R8, R9, R13, RZ ;  /* 0x0000000d09087227 */ /* 0x000fc600078e00ff */
[----:B------:R-:W-:Y:S01]  /*0da0*/  IADD3.X R6, PT, PT, RZ, ~R7, RZ, P0, !PT ;  /* 0x80000007ff067210 */ /* 0x000fe200007fe4ff */
[----:B------:R-:W-:-:S04]  /*0db0*/  HFMA2 R7, -RZ, RZ, 0, 0 ;  /* 0x00000000ff077431 */ /* 0x000fc800000001ff */
[----:B------:R-:W-:-:S04]  /*0dc0*/  IMAD.WIDE.U32 R8, P0, R9, R6, R8 ;  /* 0x0000000609087225 */ /* 0x000fc80007800008 */
[C---:B------:R-:W-:Y:S02]  /*0dd0*/  IMAD R10, R11.reuse, R6, RZ ;  /* 0x000000060b0a7224 */ /* 0x040fe400078e02ff */
[----:B------:R-:W-:-:S04]  /*0de0*/  IMAD.HI.U32 R9, P2, R11, R13, R8 ;  /* 0x0000000d0b097227 */ /* 0x000fc80007840008 */
[----:B------:R-:W-:Y:S01]  /*0df0*/  IMAD.HI.U32 R8, R11, R6, RZ ;  /* 0x000000060b087227 */ /* 0x000fe200078e00ff */
[----:B------:R-:W-:-:S04]  /*0e00*/  IADD3 R9, P3, PT, R10, R9, RZ ;  /* 0x000000090a097210 */ /* 0x000fc80007f7e0ff */
[----:B------:R-:W-:Y:S01]  /*0e10*/  IADD3.X R11, PT, PT, R8, R11, RZ, P0, !PT ;  /* 0x0000000b080b7210 */ /* 0x000fe200007fe4ff */
[----:B------:R-:W-:-:S03]  /*0e20*/  IMAD.HI.U32 R6, R9, R0, RZ ;  /* 0x0000000009067227 */ /* 0x000fc600078e00ff */
[----:B------:R-:W-:Y:S01]  /*0e30*/  IADD3.X R11, PT, PT, RZ, RZ, R11, P3, P2 ;  /* 0x000000ffff0b7210 */ /* 0x000fe20001fe440b */
[----:B------:R-:W-:-:S04]  /*0e40*/  IMAD.WIDE.U32 R6, RZ, R9, R6 ;  /* 0x00000009ff067225 */ /* 0x000fc800078e0006 */
[----:B------:R-:W-:-:S04]  /*0e50*/  IMAD.HI.U32 R6, P0, R11, R0, R6 ;  /* 0x000000000b067227 */ /* 0x000fc80007800006 */
[----:B------:R-:W-:Y:S01]  /*0e60*/  IMAD.X R8, RZ, RZ, RZ, P0 ;  /* 0x000000ffff087224 */ /* 0x000fe200000e06ff */
[----:B------:R-:W-:-:S04]  /*0e70*/  IADD3 R9, P2, PT, RZ, R6, RZ ;  /* 0x00000006ff097210 */ /* 0x000fc80007f5e0ff */
[----:B------:R-:W-:Y:S01]  /*0e80*/  IADD3.X R11, PT, PT, RZ, R8, RZ, P2, !PT ;  /* 0x00000008ff0b7210 */ /* 0x000fe200017fe4ff */
[----:B------:R-:W-:-:S04]  /*0e90*/  IMAD.WIDE.U32 R6, R9, R2, RZ ;  /* 0x0000000209067225 */ /* 0x000fc800078e00ff */
[C---:B------:R-:W-:Y:S01]  /*0ea0*/  IMAD R7, R9.reuse, R3, R7 ;  /* 0x0000000309077224 */ /* 0x040fe200078e0207 */
[----:B------:R-:W-:Y:S01]  /*0eb0*/  IADD3 R13, P2, PT, -R6, R0, RZ ;  /* 0x00000000060d7210 */ /* 0x000fe20007f5e1ff */
[----:B------:R-:W-:Y:S02]  /*0ec0*/  VIADD R6, R9, 0x1 ;  /* 0x0000000109067836 */ /* 0x000fe40000000000 */
[-C--:B------:R-:W-:Y:S01]  /*0ed0*/  IMAD R7, R11, R2.reuse, R7 ;  /* 0x000000020b077224 */ /* 0x080fe200078e0207 */
[----:B------:R-:W-:-:S04]  /*0ee0*/  ISETP.GE.U32.AND P0, PT, R13, R2, PT ;  /* 0x000000020d00720c */ /* 0x000fc80003f06070 */
[----:B------:R-:W-:Y:S02]  /*0ef0*/  IADD3.X R15, PT, PT, RZ, ~R7, RZ, P2, !PT ;  /* 0x80000007ff0f7210 */ /* 0x000fe400017fe4ff */
[----:B------:R-:W-:Y:S02]  /*0f00*/  IADD3 R7, P2, PT, R13, -R2, RZ ;  /* 0x800000020d077210 */ /* 0x000fe40007f5e0ff */
[CC--:B------:R-:W-:Y:S02]  /*0f10*/  ISETP.GE.U32.AND.EX P0, PT, R15.reuse, R3.reuse, PT, P0 ;  /* 0x000000030f00720c */ /* 0x0c0fe40003f06100 */
[----:B------:R-:W-:Y:S02]  /*0f20*/  IADD3.X R11, PT, PT, R15, ~R3, RZ, P2, !PT ;  /* 0x800000030f0b7210 */ /* 0x000fe400017fe4ff */
[----:B------:R-:W-:Y:S02]  /*0f30*/  SEL R7, R7, R13, P0 ;  /* 0x0000000d07077207 */ /* 0x000fe40000000000 */
[----:B------:R-:W-:-:S02]  /*0f40*/  SEL R11, R11, R15, P0 ;  /* 0x0000000f0b0b7207 */ /* 0x000fc40000000000 */
[----:B------:R-:W-:Y:S02]  /*0f50*/  SEL R9, R6, R9, P0 ;  /* 0x0000000906097207 */ /* 0x000fe40000000000 */
[----:B------:R-:W-:Y:S02]  /*0f60*/  ISETP.GE.U32.AND P0, PT, R7, R2, PT ;  /* 0x000000020700720c */ /* 0x000fe40003f06070 */
[----:B------:R-:W-:Y:S02]  /*0f70*/  IADD3 R2, PT, PT, R9, 0x1, RZ ;  /* 0x0000000109027810 */ /* 0x000fe40007ffe0ff */
[----:B------:R-:W-:-:S04]  /*0f80*/  ISETP.GE.U32.AND.EX P0, PT, R11, R3, PT, P0 ;  /* 0x000000030b00720c */ /* 0x000fc80003f06100 */
[----:B------:R-:W-:Y:S02]  /*0f90*/  SEL R2, R2, R9, P0 ;  /* 0x0000000902027207 */ /* 0x000fe40000000000 */
[----:B------:R-:W-:Y:S02]  /*0fa0*/  ISETP.NE.U32.AND P0, PT, R5, RZ, PT ;  /* 0x000000ff0500720c */ /* 0x000fe40003f05070 */
[-C--:B------:R-:W-:Y:S02]  /*0fb0*/  IADD3 R3, PT, PT, RZ, -R2.reuse, RZ ;  /* 0x80000002ff037210 */ /* 0x080fe40007ffe0ff */
[----:B------:R-:W-:Y:S02]  /*0fc0*/  MOV R5, 0x0 ;  /* 0x0000000000057802 */ /* 0x000fe40000000f00 */
[----:B------:R-:W-:Y:S02]  /*0fd0*/  ISETP.NE.AND.EX P0, PT, RZ, UR5, PT, P0 ;  /* 0x00000005ff007c0c */ /* 0x000fe4000bf05300 */
[----:B------:R-:W-:-:S04]  /*0fe0*/  SEL R2, R3, R2, !P1 ;  /* 0x0000000203027207 */ /* 0x000fc80004800000 */
[----:B------:R-:W-:Y:S01]  /*0ff0*/  SEL R2, R2, 0xffffffff, P0 ;  /* 0xffffffff02027807 */ /* 0x000fe20000000000 */
[----:B------:R-:W-:Y:S06]  /*1000*/  RET.REL.NODEC R4 `(_Z10draw_imageP5pixeliiff) ;  /* 0xffffffec04fc7950 */ /* 0x000fec0003c3ffff */
.L_x_13:
[----:B------:R-:W-:-:S00]  /*1010*/  BRA `(.L_x_13) ;  /* 0xfffffffc00fc7947 */ /* 0x000fc0000383ffff */
[----:B------:R-:W-:-:S00]  /*1020*/  NOP ;  /* 0x0000000000007918 */ /* 0x000fc00000000000 */
        /* <DEDUP_REMOVED lines=13> */
.L_x_15:


//--------------------- .nv.shared.reserved.0     --------------------------
	.section	.nv.shared.reserved.0,"aw",@nobits
	.weak		__nv_reservedSMEM_offset_0_alias
	.size		__nv_reservedSMEM_offset_0_alias, 0, 64
	.other		__nv_reservedSMEM_offset_0_alias,@"STO_CUDA_RESERVED_SHARED STV_DEFAULT"
__nv_reservedSMEM_offset_0_alias:
	.zero		0
	.zero		64


//--------------------- .nv.constant0._Z10draw_imageP5pixeliiff --------------------------
	.section	.nv.constant0._Z10draw_imageP5pixeliiff,"a",@progbits
	.sectionflags	@""
	.align	4
.nv.constant0._Z10draw_imageP5pixeliiff:
	.zero		920


//--------------------- SYMBOLS --------------------------

	.type		.nv.reservedSmem.offset0,@object
	.size		.nv.reservedSmem.offset0,0x4
